	.headerflags	@"EF_CUDA_TEXMODE_UNIFIED EF_CUDA_64BIT_ADDRESS EF_CUDA_ACCELERATORS EF_CUDA_SM90 EF_CUDA_VIRTUAL_SM(EF_CUDA_SM90)"
	.elftype	@"ET_EXEC"


//--------------------- .nv.info                  --------------------------
	.section	.nv.info,"",@"SHT_CUDA_INFO"
	.align	4


	//----- nvinfo : EIATTR_REGCOUNT
	.align		4
        /*0000*/ 	.byte	0x04, 0x2f
        /*0002*/ 	.short	(.L_1 - .L_0)
	.align		4
.L_0:
        /*0004*/ 	.word	index@(triton_poi_fused_convolution_leaky_relu_0)
        /*0008*/ 	.word	0x0000000e


	//----- nvinfo : EIATTR_MIN_STACK_SIZE
	.align		4
.L_1:
        /*000c*/ 	.byte	0x04, 0x12
        /*000e*/ 	.short	(.L_3 - .L_2)
	.align		4
.L_2:
        /*0010*/ 	.word	index@(triton_poi_fused_convolution_leaky_relu_0)
        /*0014*/ 	.word	0x00000000


	//----- nvinfo : EIATTR_FRAME_SIZE
	.align		4
.L_3:
        /*0018*/ 	.byte	0x04, 0x11
        /*001a*/ 	.short	(.L_5 - .L_4)
	.align		4
.L_4:
        /*001c*/ 	.word	index@(triton_poi_fused_convolution_leaky_relu_0)
        /*0020*/ 	.word	0x00000000


	//----- nvinfo : EIATTR_MIN_STACK_SIZE
	.align		4
.L_5:
        /*0024*/ 	.byte	0x04, 0x12
        /*0026*/ 	.short	(.L_7 - .L_6)
	.align		4
.L_6:
        /*0028*/ 	.word	index@(triton_poi_fused_convolution_leaky_relu_0)
        /*002c*/ 	.word	0x00000000
.L_7:


//--------------------- .nv.info.triton_poi_fused_convolution_leaky_relu_0 --------------------------
	.section	.nv.info.triton_poi_fused_convolution_leaky_relu_0,"",@"SHT_CUDA_INFO"
	.sectionflags	@""
	.align	4


	//----- nvinfo : EIATTR_CUDA_API_VERSION
	.align		4
        /*0000*/ 	.byte	0x04, 0x37
        /*0002*/ 	.short	(.L_9 - .L_8)
.L_8:
        /*0004*/ 	.word	0x0000007c


	//----- nvinfo : EIATTR_KPARAM_INFO
	.align		4
.L_9:
        /*0008*/ 	.byte	0x04, 0x17
        /*000a*/ 	.short	(.L_11 - .L_10)
.L_10:
        /*000c*/ 	.word	0x00000000
        /*0010*/ 	.short	0x0002
        /*0012*/ 	.short	0x0010
        /*0014*/ 	.byte	0x00, 0xf0, 0x11, 0x00


	//----- nvinfo : EIATTR_KPARAM_INFO
	.align		4
.L_11:
        /*0018*/ 	.byte	0x04, 0x17
        /*001a*/ 	.short	(.L_13 - .L_12)
.L_12:
        /*001c*/ 	.word	0x00000000
        /*0020*/ 	.short	0x0001
        /*0022*/ 	.short	0x0008
        /*0024*/ 	.byte	0x00, 0xf4, 0x21, 0x00


	//----- nvinfo : EIATTR_KPARAM_INFO
	.align		4
.L_13:
        /*0028*/ 	.byte	0x04, 0x17
        /*002a*/ 	.short	(.L_15 - .L_14)
.L_14:
        /*002c*/ 	.word	0x00000000
        /*0030*/ 	.short	0x0000
        /*0032*/ 	.short	0x0000
        /*0034*/ 	.byte	0x00, 0xf4, 0x21, 0x00


	//----- nvinfo : EIATTR_SPARSE_MMA_MASK
	.align		4
.L_15:
        /*0038*/ 	.byte	0x03, 0x50
        /*003a*/ 	.short	0x0000


	//----- nvinfo : EIATTR_MAXREG_COUNT
	.align		4
        /*003c*/ 	.byte	0x03, 0x1b
        /*003e*/ 	.short	0x00ff


	//----- nvinfo : EIATTR_EXIT_INSTR_OFFSETS
	.align		4
        /*0040*/ 	.byte	0x04, 0x1c
        /*0042*/ 	.short	(.L_17 - .L_16)


	//   ....[0]....
.L_16:
        /*0044*/ 	.word	0x00000210


	//----- nvinfo : EIATTR_REQNTID
	.align		4
.L_17:
        /*0048*/ 	.byte	0x04, 0x10
        /*004a*/ 	.short	(.L_19 - .L_18)
.L_18:
        /*004c*/ 	.word	0x00000080
        /*0050*/ 	.word	0x00000001
        /*0054*/ 	.word	0x00000001


	//----- nvinfo : EIATTR_CBANK_PARAM_SIZE
	.align		4
.L_19:
        /*0058*/ 	.byte	0x03, 0x19
        /*005a*/ 	.short	0x0014


	//----- nvinfo : EIATTR_PARAM_CBANK
	.align		4
        /*005c*/ 	.byte	0x04, 0x0a
        /*005e*/ 	.short	(.L_21 - .L_20)
	.align		4
.L_20:
        /*0060*/ 	.word	index@(.nv.constant0.triton_poi_fused_convolution_leaky_relu_0)
        /*0064*/ 	.short	0x0210
        /*0066*/ 	.short	0x0014


	//----- nvinfo : EIATTR_SW_WAR
	.align		4
.L_21:
        /*0068*/ 	.byte	0x04, 0x36
        /*006a*/ 	.short	(.L_23 - .L_22)
.L_22:
        /*006c*/ 	.word	0x00000008
.L_23:


//--------------------- .nv.callgraph             --------------------------
	.section	.nv.callgraph,"",@"SHT_CUDA_CALLGRAPH"
	.align	4
	.sectionentsize	8
	.align		4
        /*0000*/ 	.word	0x00000000
	.align		4
        /*0004*/ 	.word	0xffffffff
	.align		4
        /*0008*/ 	.word	0x00000000
	.align		4
        /*000c*/ 	.word	0xfffffffe
	.align		4
        /*0010*/ 	.word	0x00000000
	.align		4
        /*0014*/ 	.word	0xfffffffd
	.align		4
        /*0018*/ 	.word	0x00000000
	.align		4
        /*001c*/ 	.word	0xfffffffc


//--------------------- .text.triton_poi_fused_convolution_leaky_relu_0 --------------------------
	.section	.text.triton_poi_fused_convolution_leaky_relu_0,"ax",@progbits
	.align	128
        .global         triton_poi_fused_convolution_leaky_relu_0
        .type           triton_poi_fused_convolution_leaky_relu_0,@function
        .size           triton_poi_fused_convolution_leaky_relu_0,(.L_x_1 - triton_poi_fused_convolution_leaky_relu_0)
        .other          triton_poi_fused_convolution_leaky_relu_0,@"STO_CUDA_ENTRY STV_DEFAULT"
triton_poi_fused_convolution_leaky_relu_0:
.text.triton_poi_fused_convolution_leaky_relu_0:
[----:B------:R-:W-:Y:S01]  /*0000*/  LDC R1, c[0x0][0x28] ;  /* 0x00000a00ff017b82 */ /* 0x000fe20000000800 */
[----:B------:R-:W1:Y:S07]  /*0010*/  S2R R0, SR_TID.X ;  /* 0x0000000000007919 */ /* 0x000e6e0000002100 */
[----:B------:R-:W2:Y:S01]  /*0020*/  LDC.64 R4, c[0x0][0x218] ;  /* 0x00008600ff047b82 */ /* 0x000ea20000000a00 */
[----:B------:R-:W-:Y:S01]  /*0030*/  ULDC.64 UR4, c[0x0][0x208] ;  /* 0x0000820000047ab9 */ /* 0x000fe20000000a00 */
[----:B------:R-:W3:Y:S06]  /*0040*/  S2R R7, SR_CTAID.X ;  /* 0x0000000000077919 */ /* 0x000eec0000002500 */
[----:B------:R-:W4:Y:S01]  /*0050*/  LDC.64 R2, c[0x0][0x210] ;  /* 0x00008400ff027b82 */ /* 0x000f220000000a00 */
[----:B-1----:R-:W-:Y:S01]  /*0060*/  IMAD.SHL.U32 R0, R0, 0x4, RZ ;  /* 0x0000000400007824 */ /* 0x002fe200078e00ff */
[----:B---3--:R-:W-:-:S04]  /*0070*/  SHF.R.S32.HI R6, RZ, 0x16, R7 ;  /* 0x00000016ff067819 */ /* 0x008fc80000011407 */
[----:B------:R-:W-:Y:S02]  /*0080*/  LOP3.LUT R0, R0, 0x1fc, RZ, 0xc0, !PT ;  /* 0x000001fc00007812 */ /* 0x000fe400078ec0ff */
[----:B------:R-:W-:Y:S02]  /*0090*/  SGXT R6, R6, 0x1 ;  /* 0x000000010606781a */ /* 0x000fe40000000200 */
[----:B------:R-:W-:-:S04]  /*00a0*/  LEA R7, R7, R0, 0x9 ;  /* 0x0000000007077211 */ /* 0x000fc800078e48ff */
[----:B------:R-:W-:Y:S01]  /*00b0*/  LEA.HI R6, R6, R7, RZ, 0xc ;  /* 0x0000000706067211 */ /* 0x000fe200078f60ff */
[----:B----4-:R-:W-:-:S03]  /*00c0*/  IMAD.WIDE R2, R7, 0x4, R2 ;  /* 0x0000000407027825 */ /* 0x010fc600078e0202 */
[----:B------:R-:W-:-:S04]  /*00d0*/  SHF.R.S32.HI R6, RZ, 0xc, R6 ;  /* 0x0000000cff067819 */ /* 0x000fc80000011406 */
[----:B------:R-:W-:-:S04]  /*00e0*/  LEA.HI R0, R6, R6, RZ, 0x2 ;  /* 0x0000000606007211 */ /* 0x000fc800078f10ff */
[----:B------:R-:W-:-:S05]  /*00f0*/  LOP3.LUT R9, R0, 0xfffffffc, RZ, 0xc0, !PT ;  /* 0xfffffffc00097812 */ /* 0x000fca00078ec0ff */
[----:B------:R-:W-:-:S04]  /*0100*/  IMAD.IADD R9, R6, 0x1, -R9 ;  /* 0x0000000106097824 */ /* 0x000fc800078e0a09 */
[----:B--2---:R-:W-:Y:S02]  /*0110*/  IMAD.WIDE R4, R9, 0x4, R4 ;  /* 0x0000000409047825 */ /* 0x004fe400078e0204 */
[----:B------:R-:W2:Y:S04]  /*0120*/  LDG.E.128 R8, desc[UR4][R2.64] ;  /* 0x0000000402087981 */ /* 0x000ea8000c1e1d00 */
[----:B------:R-:W2:Y:S02]  /*0130*/  LDG.E.EL R4, desc[UR4][R4.64] ;  /* 0x0000000404047981 */ /* 0x000ea4000c2e1900 */
[CC--:B--2---:R-:W-:Y:S01]  /*0140*/  FSETP.GT.AND P2, PT, R9.reuse, -R4.reuse, PT ;  /* 0x800000040900720b */ /* 0x0c4fe20003f44000 */
[--C-:B------:R-:W-:Y:S01]  /*0150*/  FADD R9, R9, R4.reuse ;  /* 0x0000000409097221 */ /* 0x100fe20000000000 */
[CC--:B------:R-:W-:Y:S01]  /*0160*/  FSETP.GT.AND P1, PT, R10.reuse, -R4.reuse, PT ;  /* 0x800000040a00720b */ /* 0x0c0fe20003f24000 */
[--C-:B------:R-:W-:Y:S01]  /*0170*/  FADD R10, R10, R4.reuse ;  /* 0x000000040a0a7221 */ /* 0x100fe20000000000 */
[CC--:B------:R-:W-:Y:S01]  /*0180*/  FSETP.GT.AND P0, PT, R11.reuse, -R4.reuse, PT ;  /* 0x800000040b00720b */ /* 0x0c0fe20003f04000 */
[--C-:B------:R-:W-:Y:S01]  /*0190*/  FADD R11, R11, R4.reuse ;  /* 0x000000040b0b7221 */ /* 0x100fe20000000000 */
[C---:B------:R-:W-:Y:S01]  /*01a0*/  FSETP.GT.AND P3, PT, R8.reuse, -R4, PT ;  /* 0x800000040800720b */ /* 0x040fe20003f64000 */
[----:B------:R-:W-:-:S06]  /*01b0*/  FADD R8, R8, R4 ;  /* 0x0000000408087221 */ /* 0x000fcc0000000000 */
[----:B------:R-:W-:Y:S02]  /*01c0*/  @!P2 FMUL R9, R9, 0.20000000298023223877 ;  /* 0x3e4ccccd0909a820 */ /* 0x000fe40000400000 */
[----:B------:R-:W-:Y:S02]  /*01d0*/  @!P1 FMUL R10, R10, 0.20000000298023223877 ;  /* 0x3e4ccccd0a0a9820 */ /* 0x000fe40000400000 */
[----:B------:R-:W-:Y:S02]  /*01e0*/  @!P0 FMUL R11, R11, 0.20000000298023223877 ;  /* 0x3e4ccccd0b0b8820 */ /* 0x000fe40000400000 */
[----:B------:R-:W-:-:S05]  /*01f0*/  @!P3 FMUL R8, R8, 0.20000000298023223877 ;  /* 0x3e4ccccd0808b820 */ /* 0x000fca0000400000 */
[----:B------:R-:W-:Y:S01]  /*0200*/  STG.E.128 desc[UR4][R2.64], R8 ;  /* 0x0000000802007986 */ /* 0x000fe2000c101d04 */
[----:B------:R-:W-:Y:S05]  /*0210*/  EXIT ;  /* 0x000000000000794d */ /* 0x000fea0003800000 */
.L_x_0:
[----:B------:R-:W-:-:S00]  /*0220*/  BRA `(.L_x_0) ;  /* 0xfffffffc00fc7947 */ /* 0x000fc0000383ffff */
[----:B------:R-:W-:-:S00]  /*0230*/  NOP ;  /* 0x0000000000007918 */ /* 0x000fc00000000000 */
        /* <DEDUP_REMOVED lines=12> */
.L_x_1:


//--------------------- .nv.constant0.triton_poi_fused_convolution_leaky_relu_0 --------------------------
	.section	.nv.constant0.triton_poi_fused_convolution_leaky_relu_0,"a",@progbits
	.sectionflags	@""
	.align	4
.nv.constant0.triton_poi_fused_convolution_leaky_relu_0:
	.zero		548
